//
// Generated by NVIDIA NVVM Compiler
//
// Compiler Build ID: CL-36424714
// Cuda compilation tools, release 13.0, V13.0.88
// Based on NVVM 20.0.0
//

.version 9.0
.target sm_100
.address_size 64

	// .globl	_Z18elementPowerKernelPfS_iii
.func  (.param .b64 func_retval0) __internal_accurate_pow
(
	.param .b64 __internal_accurate_pow_param_0,
	.param .b64 __internal_accurate_pow_param_1
)
;

.visible .entry _Z18elementPowerKernelPfS_iii(
	.param .u64 .ptr .align 1 _Z18elementPowerKernelPfS_iii_param_0,
	.param .u64 .ptr .align 1 _Z18elementPowerKernelPfS_iii_param_1,
	.param .u32 _Z18elementPowerKernelPfS_iii_param_2,
	.param .u32 _Z18elementPowerKernelPfS_iii_param_3,
	.param .u32 _Z18elementPowerKernelPfS_iii_param_4
)
{
	.reg .pred 	%p<22>;
	.reg .b32 	%r<33>;
	.reg .b32 	%f<5>;
	.reg .b64 	%rd<11>;
	.reg .b64 	%fd<18>;

	ld.param.u64 	%rd2, [_Z18elementPowerKernelPfS_iii_param_0];
	ld.param.u64 	%rd3, [_Z18elementPowerKernelPfS_iii_param_1];
	ld.param.u32 	%r8, [_Z18elementPowerKernelPfS_iii_param_2];
	ld.param.u32 	%r6, [_Z18elementPowerKernelPfS_iii_param_3];
	ld.param.u32 	%r7, [_Z18elementPowerKernelPfS_iii_param_4];
	mov.u32 	%r10, %ctaid.x;
	mov.u32 	%r11, %ntid.x;
	mov.u32 	%r12, %tid.x;
	mad.lo.s32 	%r1, %r10, %r11, %r12;
	mov.u32 	%r13, %ctaid.y;
	mov.u32 	%r14, %ntid.y;
	mov.u32 	%r15, %tid.y;
	mad.lo.s32 	%r16, %r13, %r14, %r15;
	setp.ge.s32 	%p4, %r1, %r6;
	setp.ge.s32 	%p5, %r16, %r8;
	or.pred  	%p6, %p4, %p5;
	@%p6 bra 	$L__BB0_9;
	cvta.to.global.u64 	%rd4, %rd2;
	mad.lo.s32 	%r3, %r6, %r16, %r1;
	mul.wide.s32 	%rd5, %r3, 4;
	add.s64 	%rd6, %rd4, %rd5;
	ld.global.f32 	%f1, [%rd6];
	cvt.f64.f32 	%fd1, %f1;
	cvt.rn.f64.s32 	%fd2, %r7;
	{
	.reg .b32 %temp; 
	mov.b64 	{%temp, %r4}, %fd1;
	}
	{
	.reg .b32 %temp; 
	mov.b64 	{%temp, %r5}, %fd2;
	}
	shr.u32 	%r17, %r5, 20;
	and.b32  	%r18, %r17, 2047;
	add.s32 	%r19, %r18, -1012;
	mov.b64 	%rd7, %fd2;
	shl.b64 	%rd1, %rd7, %r19;
	setp.eq.s64 	%p21, %rd1, -9223372036854775808;
	abs.f64 	%fd3, %fd1;
	{ // callseq 0, 0
	.param .b64 param0;
	st.param.f64 	[param0], %fd3;
	.param .b64 param1;
	st.param.f64 	[param1], %fd2;
	.param .b64 retval0;
	call.uni (retval0), 
	__internal_accurate_pow, 
	(
	param0, 
	param1
	);
	ld.param.f64 	%fd10, [retval0];
	} // callseq 0
	setp.lt.s32 	%p8, %r4, 0;
	neg.f64 	%fd12, %fd10;
	selp.f64 	%fd13, %fd12, %fd10, %p21;
	selp.f64 	%fd17, %fd13, %fd10, %p8;
	setp.neu.f32 	%p9, %f1, 0f00000000;
	@%p9 bra 	$L__BB0_3;
	setp.eq.s64 	%p10, %rd1, -9223372036854775808;
	abs.f64 	%fd14, %fd2;
	setp.neu.f64 	%p11, %fd14, 0d3FE0000000000000;
	and.pred  	%p21, %p11, %p10;
	selp.b32 	%r20, %r4, 0, %p21;
	setp.lt.s32 	%p12, %r5, 0;
	or.b32  	%r21, %r20, 2146435072;
	selp.b32 	%r22, %r21, %r20, %p12;
	mov.b32 	%r23, 0;
	mov.b64 	%fd17, {%r23, %r22};
$L__BB0_3:
	add.f64 	%fd15, %fd2, %fd1;
	{
	.reg .b32 %temp; 
	mov.b64 	{%temp, %r24}, %fd15;
	}
	and.b32  	%r25, %r24, 2146435072;
	setp.ne.s32 	%p13, %r25, 2146435072;
	@%p13 bra 	$L__BB0_8;
	setp.num.f32 	%p14, %f1, %f1;
	@%p14 bra 	$L__BB0_6;
	add.rn.f64 	%fd17, %fd1, %fd2;
	bra.uni 	$L__BB0_8;
$L__BB0_6:
	setp.neu.f64 	%p15, %fd3, 0d7FF0000000000000;
	@%p15 bra 	$L__BB0_8;
	setp.lt.s32 	%p16, %r4, 0;
	setp.lt.s32 	%p17, %r5, 0;
	selp.b32 	%r26, 0, 2146435072, %p17;
	and.b32  	%r27, %r5, 2147483647;
	setp.ne.s32 	%p18, %r27, 1071644672;
	or.b32  	%r28, %r26, -2147483648;
	selp.b32 	%r29, %r28, %r26, %p18;
	selp.b32 	%r30, %r29, %r26, %p21;
	selp.b32 	%r31, %r30, %r26, %p16;
	mov.b32 	%r32, 0;
	mov.b64 	%fd17, {%r32, %r31};
$L__BB0_8:
	setp.eq.f32 	%p19, %f1, 0f3F800000;
	setp.eq.s32 	%p20, %r7, 0;
	cvt.rn.f32.f64 	%f2, %fd17;
	selp.f32 	%f3, 0f3F800000, %f2, %p19;
	selp.f32 	%f4, 0f3F800000, %f3, %p20;
	cvta.to.global.u64 	%rd8, %rd3;
	add.s64 	%rd10, %rd8, %rd5;
	st.global.f32 	[%rd10], %f4;
$L__BB0_9:
	ret;

}
.func  (.param .b64 func_retval0) __internal_accurate_pow(
	.param .b64 __internal_accurate_pow_param_0,
	.param .b64 __internal_accurate_pow_param_1
)
{
	.reg .pred 	%p<8>;
	.reg .b32 	%r<49>;
	.reg .b32 	%f<3>;
	.reg .b64 	%fd<109>;

	ld.param.f64 	%fd10, [__internal_accurate_pow_param_0];
	ld.param.f64 	%fd11, [__internal_accurate_pow_param_1];
	{
	.reg .b32 %temp; 
	mov.b64 	{%temp, %r46}, %fd10;
	}
	{
	.reg .b32 %temp; 
	mov.b64 	{%r45, %temp}, %fd10;
	}
	shr.u32 	%r47, %r46, 20;
	setp.gt.u32 	%p1, %r46, 1048575;
	@%p1 bra 	$L__BB1_2;
	mul.f64 	%fd12, %fd10, 0d4350000000000000;
	{
	.reg .b32 %temp; 
	mov.b64 	{%temp, %r46}, %fd12;
	}
	{
	.reg .b32 %temp; 
	mov.b64 	{%r45, %temp}, %fd12;
	}
	shr.u32 	%r16, %r46, 20;
	add.s32 	%r47, %r16, -54;
$L__BB1_2:
	add.s32 	%r48, %r47, -1023;
	and.b32  	%r17, %r46, -2146435073;
	or.b32  	%r18, %r17, 1072693248;
	mov.b64 	%fd107, {%r45, %r18};
	setp.lt.u32 	%p2, %r18, 1073127583;
	@%p2 bra 	$L__BB1_4;
	{
	.reg .b32 %temp; 
	mov.b64 	{%r19, %temp}, %fd107;
	}
	{
	.reg .b32 %temp; 
	mov.b64 	{%temp, %r20}, %fd107;
	}
	add.s32 	%r21, %r20, -1048576;
	mov.b64 	%fd107, {%r19, %r21};
	add.s32 	%r48, %r47, -1022;
$L__BB1_4:
	add.f64 	%fd13, %fd107, 0dBFF0000000000000;
	add.f64 	%fd14, %fd107, 0d3FF0000000000000;
	rcp.approx.ftz.f64 	%fd15, %fd14;
	neg.f64 	%fd16, %fd14;
	fma.rn.f64 	%fd17, %fd16, %fd15, 0d3FF0000000000000;
	fma.rn.f64 	%fd18, %fd17, %fd17, %fd17;
	fma.rn.f64 	%fd19, %fd18, %fd15, %fd15;
	mul.f64 	%fd20, %fd13, %fd19;
	fma.rn.f64 	%fd21, %fd13, %fd19, %fd20;
	mul.f64 	%fd22, %fd21, %fd21;
	fma.rn.f64 	%fd23, %fd22, 0d3EB0F5FF7D2CAFE2, 0d3ED0F5D241AD3B5A;
	fma.rn.f64 	%fd24, %fd23, %fd22, 0d3EF3B20A75488A3F;
	fma.rn.f64 	%fd25, %fd24, %fd22, 0d3F1745CDE4FAECD5;
	fma.rn.f64 	%fd26, %fd25, %fd22, 0d3F3C71C7258A578B;
	fma.rn.f64 	%fd27, %fd26, %fd22, 0d3F6249249242B910;
	fma.rn.f64 	%fd28, %fd27, %fd22, 0d3F89999999999DFB;
	sub.f64 	%fd29, %fd13, %fd21;
	add.f64 	%fd30, %fd29, %fd29;
	neg.f64 	%fd31, %fd21;
	fma.rn.f64 	%fd32, %fd31, %fd13, %fd30;
	mul.f64 	%fd33, %fd19, %fd32;
	fma.rn.f64 	%fd34, %fd22, %fd28, 0d3FB5555555555555;
	mov.f64 	%fd35, 0d3FB5555555555555;
	sub.f64 	%fd36, %fd35, %fd34;
	fma.rn.f64 	%fd37, %fd22, %fd28, %fd36;
	add.f64 	%fd38, %fd37, 0dBC46A4CB00B9E7B0;
	add.f64 	%fd39, %fd34, %fd38;
	sub.f64 	%fd40, %fd34, %fd39;
	add.f64 	%fd41, %fd38, %fd40;
	mul.rn.f64 	%fd42, %fd21, %fd21;
	neg.f64 	%fd43, %fd42;
	fma.rn.f64 	%fd44, %fd21, %fd21, %fd43;
	{
	.reg .b32 %temp; 
	mov.b64 	{%r22, %temp}, %fd33;
	}
	{
	.reg .b32 %temp; 
	mov.b64 	{%temp, %r23}, %fd33;
	}
	add.s32 	%r24, %r23, 1048576;
	mov.b64 	%fd45, {%r22, %r24};
	fma.rn.f64 	%fd46, %fd21, %fd45, %fd44;
	mul.rn.f64 	%fd47, %fd42, %fd21;
	neg.f64 	%fd48, %fd47;
	fma.rn.f64 	%fd49, %fd42, %fd21, %fd48;
	fma.rn.f64 	%fd50, %fd42, %fd33, %fd49;
	fma.rn.f64 	%fd51, %fd46, %fd21, %fd50;
	mul.rn.f64 	%fd52, %fd39, %fd47;
	neg.f64 	%fd53, %fd52;
	fma.rn.f64 	%fd54, %fd39, %fd47, %fd53;
	fma.rn.f64 	%fd55, %fd39, %fd51, %fd54;
	fma.rn.f64 	%fd56, %fd41, %fd47, %fd55;
	add.f64 	%fd57, %fd52, %fd56;
	sub.f64 	%fd58, %fd52, %fd57;
	add.f64 	%fd59, %fd56, %fd58;
	add.f64 	%fd60, %fd21, %fd57;
	sub.f64 	%fd61, %fd21, %fd60;
	add.f64 	%fd62, %fd57, %fd61;
	add.f64 	%fd63, %fd59, %fd62;
	add.f64 	%fd64, %fd33, %fd63;
	add.f64 	%fd65, %fd60, %fd64;
	sub.f64 	%fd66, %fd60, %fd65;
	add.f64 	%fd67, %fd64, %fd66;
	xor.b32  	%r25, %r48, -2147483648;
	mov.b32 	%r26, 1127219200;
	mov.b64 	%fd68, {%r25, %r26};
	mov.b32 	%r27, -2147483648;
	mov.b64 	%fd69, {%r27, %r26};
	sub.f64 	%fd70, %fd68, %fd69;
	fma.rn.f64 	%fd71, %fd70, 0d3FE62E42FEFA39EF, %fd65;
	fma.rn.f64 	%fd72, %fd70, 0dBFE62E42FEFA39EF, %fd71;
	sub.f64 	%fd73, %fd72, %fd65;
	sub.f64 	%fd74, %fd67, %fd73;
	fma.rn.f64 	%fd75, %fd70, 0d3C7ABC9E3B39803F, %fd74;
	add.f64 	%fd76, %fd71, %fd75;
	sub.f64 	%fd77, %fd71, %fd76;
	add.f64 	%fd78, %fd75, %fd77;
	{
	.reg .b32 %temp; 
	mov.b64 	{%temp, %r28}, %fd11;
	}
	{
	.reg .b32 %temp; 
	mov.b64 	{%r29, %temp}, %fd11;
	}
	shl.b32 	%r30, %r28, 1;
	setp.gt.u32 	%p3, %r30, -33554433;
	and.b32  	%r31, %r28, -15728641;
	selp.b32 	%r32, %r31, %r28, %p3;
	mov.b64 	%fd79, {%r29, %r32};
	mul.rn.f64 	%fd80, %fd76, %fd79;
	neg.f64 	%fd81, %fd80;
	fma.rn.f64 	%fd82, %fd76, %fd79, %fd81;
	fma.rn.f64 	%fd83, %fd78, %fd79, %fd82;
	add.f64 	%fd4, %fd80, %fd83;
	sub.f64 	%fd84, %fd80, %fd4;
	add.f64 	%fd5, %fd83, %fd84;
	fma.rn.f64 	%fd85, %fd4, 0d3FF71547652B82FE, 0d4338000000000000;
	{
	.reg .b32 %temp; 
	mov.b64 	{%r13, %temp}, %fd85;
	}
	mov.f64 	%fd86, 0dC338000000000000;
	add.rn.f64 	%fd87, %fd85, %fd86;
	fma.rn.f64 	%fd88, %fd87, 0dBFE62E42FEFA39EF, %fd4;
	fma.rn.f64 	%fd89, %fd87, 0dBC7ABC9E3B39803F, %fd88;
	fma.rn.f64 	%fd90, %fd89, 0d3E5ADE1569CE2BDF, 0d3E928AF3FCA213EA;
	fma.rn.f64 	%fd91, %fd90, %fd89, 0d3EC71DEE62401315;
	fma.rn.f64 	%fd92, %fd91, %fd89, 0d3EFA01997C89EB71;
	fma.rn.f64 	%fd93, %fd92, %fd89, 0d3F2A01A014761F65;
	fma.rn.f64 	%fd94, %fd93, %fd89, 0d3F56C16C1852B7AF;
	fma.rn.f64 	%fd95, %fd94, %fd89, 0d3F81111111122322;
	fma.rn.f64 	%fd96, %fd95, %fd89, 0d3FA55555555502A1;
	fma.rn.f64 	%fd97, %fd96, %fd89, 0d3FC5555555555511;
	fma.rn.f64 	%fd98, %fd97, %fd89, 0d3FE000000000000B;
	fma.rn.f64 	%fd99, %fd98, %fd89, 0d3FF0000000000000;
	fma.rn.f64 	%fd100, %fd99, %fd89, 0d3FF0000000000000;
	{
	.reg .b32 %temp; 
	mov.b64 	{%r14, %temp}, %fd100;
	}
	{
	.reg .b32 %temp; 
	mov.b64 	{%temp, %r15}, %fd100;
	}
	shl.b32 	%r33, %r13, 20;
	add.s32 	%r34, %r33, %r15;
	mov.b64 	%fd108, {%r14, %r34};
	{
	.reg .b32 %temp; 
	mov.b64 	{%temp, %r35}, %fd4;
	}
	mov.b32 	%f2, %r35;
	abs.f32 	%f1, %f2;
	setp.lt.f32 	%p4, %f1, 0f4086232B;
	@%p4 bra 	$L__BB1_7;
	setp.lt.f64 	%p5, %fd4, 0d0000000000000000;
	add.f64 	%fd101, %fd4, 0d7FF0000000000000;
	selp.f64 	%fd108, 0d0000000000000000, %fd101, %p5;
	setp.geu.f32 	%p6, %f1, 0f40874800;
	@%p6 bra 	$L__BB1_7;
	shr.u32 	%r36, %r13, 31;
	add.s32 	%r37, %r13, %r36;
	shr.s32 	%r38, %r37, 1;
	shl.b32 	%r39, %r38, 20;
	add.s32 	%r40, %r15, %r39;
	mov.b64 	%fd102, {%r14, %r40};
	sub.s32 	%r41, %r13, %r38;
	shl.b32 	%r42, %r41, 20;
	add.s32 	%r43, %r42, 1072693248;
	mov.b32 	%r44, 0;
	mov.b64 	%fd103, {%r44, %r43};
	mul.f64 	%fd108, %fd103, %fd102;
$L__BB1_7:
	abs.f64 	%fd104, %fd108;
	setp.eq.f64 	%p7, %fd104, 0d7FF0000000000000;
	fma.rn.f64 	%fd105, %fd108, %fd5, %fd108;
	selp.f64 	%fd106, %fd108, %fd105, %p7;
	st.param.f64 	[func_retval0], %fd106;
	ret;

}


// ===== COMPILED SASS (sm_100) =====

	.target	sm_100

	.elftype	@"ET_EXEC"


//--------------------- .note.nv.tkinfo           --------------------------
	.section	.note.nv.tkinfo,"",@"SHT_NOTE"
	.sectionflags	@"SHF_NOTE_NV_TKINFO"
	.tkinfo
        /*0018*/ 	.word	0x00000002
        /*0030*/ 	.string	""
        /*0030*/ 	.string	"ptxas"
        /*0030*/ 	.string	"Cuda compilation tools, release 13.0, V13.0.88"
        /*0030*/ 	.string	"Build cuda_13.0.r13.0/compiler.36424714_0"
        /*0030*/ 	.string	"-arch sm_100 -m 64 "



//--------------------- .note.nv.cuinfo           --------------------------
	.section	.note.nv.cuinfo,"",@"SHT_NOTE"
	.sectionflags	@"SHF_NOTE_NV_CUINFO"
        /*0018*/ 	.short	0x0002
        /*001a*/ 	.short	0x0064
        /*001c*/ 	.short	0x0082
	.zero		2


//--------------------- .nv.info                  --------------------------
	.section	.nv.info,"",@"SHT_CUDA_INFO"
	.align	4


	//----- nvinfo : EIATTR_REGCOUNT
	.align		4
        /*0000*/ 	.byte	0x04, 0x2f
        /*0002*/ 	.short	(.L_1 - .L_0)
	.align		4
.L_0:
        /*0004*/ 	.word	index@(_Z18elementPowerKernelPfS_iii)
        /*0008*/ 	.word	0x0000001e


	//----- nvinfo : EIATTR_FRAME_SIZE
	.align		4
.L_1:
        /*000c*/ 	.byte	0x04, 0x11
        /*000e*/ 	.short	(.L_3 - .L_2)
	.align		4
.L_2:
        /*0010*/ 	.word	index@($_Z18elementPowerKernelPfS_iii$__internal_accurate_pow)
        /*0014*/ 	.word	0x00000000


	//----- nvinfo : EIATTR_FRAME_SIZE
	.align		4
.L_3:
        /*0018*/ 	.byte	0x04, 0x11
        /*001a*/ 	.short	(.L_5 - .L_4)
	.align		4
.L_4:
        /*001c*/ 	.word	index@(_Z18elementPowerKernelPfS_iii)
        /*0020*/ 	.word	0x00000000


	//----- nvinfo : EIATTR_MIN_STACK_SIZE
	.align		4
.L_5:
        /*0024*/ 	.byte	0x04, 0x12
        /*0026*/ 	.short	(.L_7 - .L_6)
	.align		4
.L_6:
        /*0028*/ 	.word	index@(_Z18elementPowerKernelPfS_iii)
        /*002c*/ 	.word	0x00000000
.L_7:


//--------------------- .nv.compat                --------------------------
	.section	.nv.compat,"",@"SHT_CUDA_COMPAT_INFO"
	.align	4
        /*0000*/ 	.byte	0x02, 0x09, 0x00, 0x00, 0x02, 0x02, 0x01, 0x00, 0x02, 0x05, 0x05, 0x00, 0x03, 0x07, 0x01, 0x01
        /*0010*/ 	.byte	0x02, 0x03, 0x00, 0x00, 0x02, 0x06, 0x01, 0x00, 0x04, 0x0b, 0x08, 0x00, 0x01, 0x00, 0x00, 0x00
        /*0020*/ 	.byte	0x00, 0x00, 0x00, 0x00


//--------------------- .nv.info._Z18elementPowerKernelPfS_iii --------------------------
	.section	.nv.info._Z18elementPowerKernelPfS_iii,"",@"SHT_CUDA_INFO"
	.sectionflags	@""
	.align	4


	//----- nvinfo : EIATTR_CUDA_API_VERSION
	.align		4
        /*0000*/ 	.byte	0x04, 0x37
        /*0002*/ 	.short	(.L_9 - .L_8)
.L_8:
        /*0004*/ 	.word	0x00000082


	//----- nvinfo : EIATTR_KPARAM_INFO
	.align		4
.L_9:
        /*0008*/ 	.byte	0x04, 0x17
        /*000a*/ 	.short	(.L_11 - .L_10)
.L_10:
        /*000c*/ 	.word	0x00000000
        /*0010*/ 	.short	0x0004
        /*0012*/ 	.short	0x0018
        /*0014*/ 	.byte	0x00, 0xf0, 0x11, 0x00


	//----- nvinfo : EIATTR_KPARAM_INFO
	.align		4
.L_11:
        /*0018*/ 	.byte	0x04, 0x17
        /*001a*/ 	.short	(.L_13 - .L_12)
.L_12:
        /*001c*/ 	.word	0x00000000
        /*0020*/ 	.short	0x0003
        /*0022*/ 	.short	0x0014
        /*0024*/ 	.byte	0x00, 0xf0, 0x11, 0x00


	//----- nvinfo : EIATTR_KPARAM_INFO
	.align		4
.L_13:
        /*0028*/ 	.byte	0x04, 0x17
        /*002a*/ 	.short	(.L_15 - .L_14)
.L_14:
        /*002c*/ 	.word	0x00000000
        /*0030*/ 	.short	0x0002
        /*0032*/ 	.short	0x0010
        /*0034*/ 	.byte	0x00, 0xf0, 0x11, 0x00


	//----- nvinfo : EIATTR_KPARAM_INFO
	.align		4
.L_15:
        /*0038*/ 	.byte	0x04, 0x17
        /*003a*/ 	.short	(.L_17 - .L_16)
.L_16:
        /*003c*/ 	.word	0x00000000
        /*0040*/ 	.short	0x0001
        /*0042*/ 	.short	0x0008
        /*0044*/ 	.byte	0x00, 0xf5, 0x21, 0x00


	//----- nvinfo : EIATTR_KPARAM_INFO
	.align		4
.L_17:
        /*0048*/ 	.byte	0x04, 0x17
        /*004a*/ 	.short	(.L_19 - .L_18)
.L_18:
        /*004c*/ 	.word	0x00000000
        /*0050*/ 	.short	0x0000
        /*0052*/ 	.short	0x0000
        /*0054*/ 	.byte	0x00, 0xf5, 0x21, 0x00


	//----- nvinfo : EIATTR_SPARSE_MMA_MASK
	.align		4
.L_19:
        /*0058*/ 	.byte	0x03, 0x50
        /*005a*/ 	.short	0x0000


	//----- nvinfo : EIATTR_MAXREG_COUNT
	.align		4
        /*005c*/ 	.byte	0x03, 0x1b
        /*005e*/ 	.short	0x00ff


	//----- nvinfo : EIATTR_MERCURY_ISA_VERSION
	.align		4
        /*0060*/ 	.byte	0x03, 0x5f
        /*0062*/ 	.short	0x0101


	//----- nvinfo : EIATTR_VRC_CTA_INIT_COUNT
	.align		4
        /*0064*/ 	.byte	0x02, 0x4a
	.zero		1
	.zero		1


	//----- nvinfo : EIATTR_EXIT_INSTR_OFFSETS
	.align		4
        /*0068*/ 	.byte	0x04, 0x1c
        /*006a*/ 	.short	(.L_21 - .L_20)


	//   ....[0]....
.L_20:
        /*006c*/ 	.word	0x000000c0


	//   ....[1]....
        /*0070*/ 	.word	0x000004e0


	//----- nvinfo : EIATTR_CRS_STACK_SIZE
	.align		4
.L_21:
        /*0074*/ 	.byte	0x04, 0x1e
        /*0076*/ 	.short	(.L_23 - .L_22)
.L_22:
        /*0078*/ 	.word	0x00000000


	//----- nvinfo : EIATTR_CBANK_PARAM_SIZE
	.align		4
.L_23:
        /*007c*/ 	.byte	0x03, 0x19
        /*007e*/ 	.short	0x001c


	//----- nvinfo : EIATTR_PARAM_CBANK
	.align		4
        /*0080*/ 	.byte	0x04, 0x0a
        /*0082*/ 	.short	(.L_25 - .L_24)
	.align		4
.L_24:
        /*0084*/ 	.word	index@(.nv.constant0._Z18elementPowerKernelPfS_iii)
        /*0088*/ 	.short	0x0380
        /*008a*/ 	.short	0x001c


	//----- nvinfo : EIATTR_SW_WAR
	.align		4
.L_25:
        /*008c*/ 	.byte	0x04, 0x36
        /*008e*/ 	.short	(.L_27 - .L_26)
.L_26:
        /*0090*/ 	.word	0x00000008
.L_27:


//--------------------- .nv.callgraph             --------------------------
	.section	.nv.callgraph,"",@"SHT_CUDA_CALLGRAPH"
	.align	4
	.sectionentsize	8
	.align		4
        /*0000*/ 	.word	0x00000000
	.align		4
        /*0004*/ 	.word	0xffffffff
	.align		4
        /*0008*/ 	.word	0x00000000
	.align		4
        /*000c*/ 	.word	0xfffffffe
	.align		4
        /*0010*/ 	.word	0x00000000
	.align		4
        /*0014*/ 	.word	0xfffffffd
	.align		4
        /*0018*/ 	.word	0x00000000
	.align		4
        /*001c*/ 	.word	0xfffffffc


//--------------------- .text._Z18elementPowerKernelPfS_iii --------------------------
	.section	.text._Z18elementPowerKernelPfS_iii,"ax",@progbits
	.align	128
        .global         _Z18elementPowerKernelPfS_iii
        .type           _Z18elementPowerKernelPfS_iii,@function
        .size           _Z18elementPowerKernelPfS_iii,(.L_x_5 - _Z18elementPowerKernelPfS_iii)
        .other          _Z18elementPowerKernelPfS_iii,@"STO_CUDA_ENTRY STV_DEFAULT"
_Z18elementPowerKernelPfS_iii:
.text._Z18elementPowerKernelPfS_iii:
[----:B------:R-:W-:Y:S01]  /*0000*/  LDC R1, c[0x0][0x37c] ;  /* 0x0000df00ff017b82 */ /* 0x000fe20000000800 */
[----:B------:R-:W0:Y:S07]  /*0010*/  S2R R0, SR_TID.Y ;  /* 0x0000000000007919 */ /* 0x000e2e0000002200 */
[----:B------:R-:W1:Y:S01]  /*0020*/  LDC R2, c[0x0][0x360] ;  /* 0x0000d800ff027b82 */ /* 0x000e620000000800 */
[----:B------:R-:W2:Y:S01]  /*0030*/  LDCU.64 UR6, c[0x0][0x390] ;  /* 0x00007200ff0677ac */ /* 0x000ea20008000a00 */
[----:B------:R-:W1:Y:S06]  /*0040*/  S2R R5, SR_TID.X ;  /* 0x0000000000057919 */ /* 0x000e6c0000002100 */
[----:B------:R-:W0:Y:S08]  /*0050*/  S2UR UR5, SR_CTAID.Y ;  /* 0x00000000000579c3 */ /* 0x000e300000002600 */
[----:B------:R-:W0:Y:S08]  /*0060*/  LDC R3, c[0x0][0x364] ;  /* 0x0000d900ff037b82 */ /* 0x000e300000000800 */
[----:B------:R-:W1:Y:S01]  /*0070*/  S2UR UR4, SR_CTAID.X ;  /* 0x00000000000479c3 */ /* 0x000e620000002500 */
[----:B0-----:R-:W-:-:S05]  /*0080*/  IMAD R3, R3, UR5, R0 ;  /* 0x0000000503037c24 */ /* 0x001fca000f8e0200 */
[----:B--2---:R-:W-:Y:S01]  /*0090*/  ISETP.GE.AND P0, PT, R3, UR6, PT ;  /* 0x0000000603007c0c */ /* 0x004fe2000bf06270 */
[----:B-1----:R-:W-:-:S05]  /*00a0*/  IMAD R2, R2, UR4, R5 ;  /* 0x0000000402027c24 */ /* 0x002fca000f8e0205 */
[----:B------:R-:W-:-:S13]  /*00b0*/  ISETP.GE.OR P0, PT, R2, UR7, P0 ;  /* 0x0000000702007c0c */ /* 0x000fda0008706670 */
[----:B------:R-:W-:Y:S05]  /*00c0*/  @P0 EXIT ;  /* 0x000000000000094d */ /* 0x000fea0003800000 */
[----:B------:R-:W0:Y:S01]  /*00d0*/  LDC.64 R8, c[0x0][0x380] ;  /* 0x0000e000ff087b82 */ /* 0x000e220000000a00 */
[----:B------:R-:W1:Y:S01]  /*00e0*/  LDCU.64 UR4, c[0x0][0x358] ;  /* 0x00006b00ff0477ac */ /* 0x000e620008000a00 */
[----:B------:R-:W-:Y:S01]  /*00f0*/  IMAD R2, R3, UR7, R2 ;  /* 0x0000000703027c24 */ /* 0x000fe2000f8e0202 */
[----:B------:R-:W2:Y:S03]  /*0100*/  LDCU UR6, c[0x0][0x398] ;  /* 0x00007300ff0677ac */ /* 0x000ea60008000800 */
[----:B0-----:R-:W-:-:S05]  /*0110*/  IMAD.WIDE R8, R2, 0x4, R8 ;  /* 0x0000000402087825 */ /* 0x001fca00078e0208 */
[----:B-1----:R-:W3:Y:S01]  /*0120*/  LDG.E R3, desc[UR4][R8.64] ;  /* 0x0000000408037981 */ /* 0x002ee2000c1e1900 */
[----:B--2---:R-:W0:Y:S01]  /*0130*/  I2F.F64 R4, UR6 ;  /* 0x0000000600047d12 */ /* 0x004e220008201c00 */
[----:B------:R-:W-:Y:S01]  /*0140*/  BSSY.RECONVERGENT B0, `(.L_x_0) ;  /* 0x000000c000007945 */ /* 0x000fe20003800200 */
[----:B0-----:R-:W-:-:S04]  /*0150*/  SHF.R.U32.HI R0, RZ, 0x14, R5 ;  /* 0x00000014ff007819 */ /* 0x001fc80000011605 */
[----:B------:R-:W-:-:S05]  /*0160*/  LOP3.LUT R0, R0, 0x7ff, RZ, 0xc0, !PT ;  /* 0x000007ff00007812 */ /* 0x000fca00078ec0ff */
[----:B------:R-:W-:Y:S01]  /*0170*/  VIADD R27, R0, 0xfffffc0c ;  /* 0xfffffc0c001b7836 */ /* 0x000fe20000000000 */
[----:B------:R-:W-:-:S04]  /*0180*/  MOV R0, 0x200 ;  /* 0x0000020000007802 */ /* 0x000fc80000000f00 */
[CC--:B------:R-:W-:Y:S02]  /*0190*/  SHF.L.U32 R26, R4.reuse, R27.reuse, RZ ;  /* 0x0000001b041a7219 */ /* 0x0c0fe400000006ff */
[----:B------:R-:W-:Y:S02]  /*01a0*/  SHF.L.U64.HI R27, R4, R27, R5 ;  /* 0x0000001b041b7219 */ /* 0x000fe40000010205 */
[----:B------:R-:W-:-:S04]  /*01b0*/  ISETP.NE.U32.AND P0, PT, R26, RZ, PT ;  /* 0x000000ff1a00720c */ /* 0x000fc80003f05070 */
[----:B------:R-:W-:-:S04]  /*01c0*/  ISETP.NE.AND.EX P0, PT, R27, -0x80000000, PT, P0 ;  /* 0x800000001b00780c */ /* 0x000fc80003f05300 */
[----:B------:R-:W-:Y:S01]  /*01d0*/  PLOP3.LUT P0, PT, P0, PT, PT, 0x8, 0x80 ;  /* 0x000000000080781c */ /* 0x000fe2000070e170 */
[----:B---3--:R0:W1:-:S12]  /*01e0*/  F2F.F64.F32 R6, R3 ;  /* 0x0000000300067310 */ /* 0x0080580000201800 */
[----:B01----:R-:W-:Y:S05]  /*01f0*/  CALL.REL.NOINC `($_Z18elementPowerKernelPfS_iii$__internal_accurate_pow) ;  /* 0x0000000000bc7944 */ /* 0x003fea0003c00000 */
[----:B------:R-:W-:Y:S05]  /*0200*/  BSYNC.RECONVERGENT B0 ;  /* 0x0000000000007941 */ /* 0x000fea0003800200 */
.L_x_0:
[----:B------:R-:W-:Y:S01]  /*0210*/  FSETP.NEU.AND P2, PT, R3, RZ, PT ;  /* 0x000000ff0300720b */ /* 0x000fe20003f4d000 */
[----:B------:R-:W-:Y:S01]  /*0220*/  IMAD.MOV.U32 R8, RZ, RZ, R13 ;  /* 0x000000ffff087224 */ /* 0x000fe200078e000d */
[----:B------:R-:W-:Y:S01]  /*0230*/  BSSY.RECONVERGENT B0, `(.L_x_1) ;  /* 0x0000021000007945 */ /* 0x000fe20003800200 */
[----:B------:R-:W-:Y:S01]  /*0240*/  IMAD.MOV.U32 R9, RZ, RZ, R16 ;  /* 0x000000ffff097224 */ /* 0x000fe200078e0010 */
[----:B------:R-:W-:-:S05]  /*0250*/  ISETP.GE.OR P3, PT, R5, RZ, P2 ;  /* 0x000000ff0500720c */ /* 0x000fca0001766670 */
[----:B------:R-:W-:Y:S02]  /*0260*/  DADD R10, -RZ, -R8 ;  /* 0x00000000ff0a7229 */ /* 0x000fe40000000908 */
[----:B------:R-:W-:Y:S02]  /*0270*/  DADD R8, R6, R4 ;  /* 0x0000000006087229 */ /* 0x000fe40000000004 */
[----:B------:R-:W-:-:S04]  /*0280*/  @!P2 ISETP.NE.U32.AND P1, PT, R26, RZ, PT ;  /* 0x000000ff1a00a20c */ /* 0x000fc80003f25070 */
[----:B------:R-:W-:Y:S02]  /*0290*/  @!P2 ISETP.NE.AND.EX P1, PT, R27, -0x80000000, PT, P1 ;  /* 0x800000001b00a80c */ /* 0x000fe40003f25310 */
[----:B------:R-:W-:Y:S02]  /*02a0*/  FSEL R0, R10, R13, P0 ;  /* 0x0000000d0a007208 */ /* 0x000fe40000000000 */
[----:B------:R-:W-:Y:S02]  /*02b0*/  LOP3.LUT R8, R9, 0x7ff00000, RZ, 0xc0, !PT ;  /* 0x7ff0000009087812 */ /* 0x000fe400078ec0ff */
[----:B------:R-:W-:Y:S02]  /*02c0*/  FSEL R11, R11, R16, P0 ;  /* 0x000000100b0b7208 */ /* 0x000fe40000000000 */
[----:B------:R-:W-:-:S05]  /*02d0*/  ISETP.NE.AND P4, PT, R8, 0x7ff00000, PT ;  /* 0x7ff000000800780c */ /* 0x000fca0003f85270 */
[----:B------:R-:W-:Y:S01]  /*02e0*/  @!P2 DSETP.NEU.AND P0, PT, |R4|, 0.5, !P1 ;  /* 0x3fe000000400a42a */ /* 0x000fe20004f0d200 */
[----:B------:R-:W-:-:S04]  /*02f0*/  ISETP.GE.AND P1, PT, R7, RZ, PT ;  /* 0x000000ff0700720c */ /* 0x000fc80003f26270 */
[----:B------:R-:W-:Y:S01]  /*0300*/  FSEL R8, R0, R13, !P1 ;  /* 0x0000000d00087208 */ /* 0x000fe20004800000 */
[----:B------:R-:W-:Y:S01]  /*0310*/  @!P2 IMAD.MOV.U32 R8, RZ, RZ, RZ ;  /* 0x000000ffff08a224 */ /* 0x000fe200078e00ff */
[----:B------:R-:W-:Y:S02]  /*0320*/  @!P2 SEL R10, R7, RZ, P0 ;  /* 0x000000ff070aa207 */ /* 0x000fe40000000000 */
[----:B------:R-:W-:Y:S02]  /*0330*/  FSEL R9, R11, R16, !P1 ;  /* 0x000000100b097208 */ /* 0x000fe40004800000 */
[----:B------:R-:W-:-:S05]  /*0340*/  @!P3 LOP3.LUT R10, R10, 0x7ff00000, RZ, 0xfc, !PT ;  /* 0x7ff000000a0ab812 */ /* 0x000fca00078efcff */
[----:B------:R-:W-:Y:S01]  /*0350*/  @!P2 IMAD.MOV.U32 R9, RZ, RZ, R10 ;  /* 0x000000ffff09a224 */ /* 0x000fe200078e000a */
[----:B------:R-:W-:Y:S06]  /*0360*/  @P4 BRA `(.L_x_2) ;  /* 0x0000000000344947 */ /* 0x000fec0003800000 */
[----:B------:R-:W-:-:S13]  /*0370*/  FSETP.NAN.AND P2, PT, R3, R3, PT ;  /* 0x000000030300720b */ /* 0x000fda0003f48000 */
[----:B------:R-:W-:Y:S01]  /*0380*/  @P2 DADD R8, R6, R4 ;  /* 0x0000000006082229 */ /* 0x000fe20000000004 */
[----:B------:R-:W-:Y:S10]  /*0390*/  @P2 BRA `(.L_x_2) ;  /* 0x0000000000282947 */ /* 0x000ff40003800000 */
[----:B------:R-:W-:-:S14]  /*03a0*/  DSETP.NEU.AND P2, PT, |R6|, +INF , PT ;  /* 0x7ff000000600742a */ /* 0x000fdc0003f4d200 */
[----:B------:R-:W-:Y:S05]  /*03b0*/  @P2 BRA `(.L_x_2) ;  /* 0x0000000000202947 */ /* 0x000fea0003800000 */
[C---:B------:R-:W-:Y:S01]  /*03c0*/  ISETP.GE.AND P2, PT, R5.reuse, RZ, PT ;  /* 0x000000ff0500720c */ /* 0x040fe20003f46270 */
[----:B------:R-:W-:Y:S01]  /*03d0*/  IMAD.MOV.U32 R8, RZ, RZ, RZ ;  /* 0x000000ffff087224 */ /* 0x000fe200078e00ff */
[----:B------:R-:W-:Y:S02]  /*03e0*/  LOP3.LUT R4, R5, 0x7fffffff, RZ, 0xc0, !PT ;  /* 0x7fffffff05047812 */ /* 0x000fe400078ec0ff */
[----:B------:R-:W-:Y:S02]  /*03f0*/  SEL R9, RZ, 0x7ff00000, !P2 ;  /* 0x7ff00000ff097807 */ /* 0x000fe40005000000 */
[----:B------:R-:W-:-:S03]  /*0400*/  ISETP.NE.AND P2, PT, R4, 0x3fe00000, PT ;  /* 0x3fe000000400780c */ /* 0x000fc60003f45270 */
[----:B------:R-:W-:-:S05]  /*0410*/  VIADD R0, R9, 0x80000000 ;  /* 0x8000000009007836 */ /* 0x000fca0000000000 */
[----:B------:R-:W-:-:S04]  /*0420*/  SEL R0, R0, R9, P2 ;  /* 0x0000000900007207 */ /* 0x000fc80001000000 */
[----:B------:R-:W-:-:S07]  /*0430*/  @!P1 SEL R9, R0, R9, P0 ;  /* 0x0000000900099207 */ /* 0x000fce0000000000 */
.L_x_2:
[----:B------:R-:W-:Y:S05]  /*0440*/  BSYNC.RECONVERGENT B0 ;  /* 0x0000000000007941 */ /* 0x000fea0003800200 */
.L_x_1:
[----:B------:R-:W0:Y:S01]  /*0450*/  LDC.64 R4, c[0x0][0x388] ;  /* 0x0000e200ff047b82 */ /* 0x000e220000000a00 */
[----:B------:R-:W1:Y:S01]  /*0460*/  LDCU UR6, c[0x0][0x398] ;  /* 0x00007300ff0677ac */ /* 0x000e620008000800 */
[----:B------:R-:W2:Y:S01]  /*0470*/  F2F.F32.F64 R8, R8 ;  /* 0x0000000800087310 */ /* 0x000ea20000301000 */
[----:B------:R-:W-:-:S04]  /*0480*/  FSETP.NEU.AND P0, PT, R3, 1, PT ;  /* 0x3f8000000300780b */ /* 0x000fc80003f0d000 */
[----:B--2---:R-:W-:Y:S02]  /*0490*/  FSEL R0, R8, 1, P0 ;  /* 0x3f80000008007808 */ /* 0x004fe40000000000 */
[----:B-1----:R-:W-:Y:S01]  /*04a0*/  ISETP.NE.AND P1, PT, RZ, UR6, PT ;  /* 0x00000006ff007c0c */ /* 0x002fe2000bf25270 */
[----:B0-----:R-:W-:-:S03]  /*04b0*/  IMAD.WIDE R2, R2, 0x4, R4 ;  /* 0x0000000402027825 */ /* 0x001fc600078e0204 */
[----:B------:R-:W-:-:S05]  /*04c0*/  FSEL R5, R0, 1, P1 ;  /* 0x3f80000000057808 */ /* 0x000fca0000800000 */
[----:B------:R-:W-:Y:S01]  /*04d0*/  STG.E desc[UR4][R2.64], R5 ;  /* 0x0000000502007986 */ /* 0x000fe2000c101904 */
[----:B------:R-:W-:Y:S05]  /*04e0*/  EXIT ;  /* 0x000000000000794d */ /* 0x000fea0003800000 */
        .type           $_Z18elementPowerKernelPfS_iii$__internal_accurate_pow,@function
        .size           $_Z18elementPowerKernelPfS_iii$__internal_accurate_pow,(.L_x_5 - $_Z18elementPowerKernelPfS_iii$__internal_accurate_pow)
$_Z18elementPowerKernelPfS_iii$__internal_accurate_pow:
[----:B------:R-:W-:Y:S01]  /*04f0*/  DADD R20, -RZ, |R6| ;  /* 0x00000000ff147229 */ /* 0x000fe20000000506 */
[----:B------:R-:W-:Y:S01]  /*0500*/  IMAD.MOV.U32 R16, RZ, RZ, RZ ;  /* 0x000000ffff107224 */ /* 0x000fe200078e00ff */
[----:B------:R-:W-:Y:S01]  /*0510*/  UMOV UR6, 0x7d2cafe2 ;  /* 0x7d2cafe200067882 */ /* 0x000fe20000000000 */
[----:B------:R-:W-:Y:S01]  /*0520*/  IMAD.MOV.U32 R18, RZ, RZ, 0x41ad3b5a ;  /* 0x41ad3b5aff127424 */ /* 0x000fe200078e00ff */
[----:B------:R-:W-:Y:S01]  /*0530*/  UMOV UR7, 0x3eb0f5ff ;  /* 0x3eb0f5ff00077882 */ /* 0x000fe20000000000 */
[----:B------:R-:W-:Y:S01]  /*0540*/  IMAD.MOV.U32 R19, RZ, RZ, 0x3ed0f5d2 ;  /* 0x3ed0f5d2ff137424 */ /* 0x000fe200078e00ff */
[----:B------:R-:W-:Y:S01]  /*0550*/  UMOV UR8, 0x3b39803f ;  /* 0x3b39803f00087882 */ /* 0x000fe20000000000 */
[----:B------:R-:W-:-:S03]  /*0560*/  UMOV UR9, 0x3c7abc9e ;  /* 0x3c7abc9e00097882 */ /* 0x000fc60000000000 */
[----:B------:R-:W-:Y:S01]  /*0570*/  ISETP.GT.U32.AND P1, PT, R21, 0xfffff, PT ;  /* 0x000fffff1500780c */ /* 0x000fe20003f24070 */
[----:B------:R-:W-:Y:S02]  /*0580*/  IMAD.MOV.U32 R10, RZ, RZ, R21 ;  /* 0x000000ffff0a7224 */ /* 0x000fe400078e0015 */
[----:B------:R-:W-:-:S10]  /*0590*/  IMAD.MOV.U32 R12, RZ, RZ, R20 ;  /* 0x000000ffff0c7224 */ /* 0x000fd400078e0014 */
[----:B------:R-:W-:-:S10]  /*05a0*/  @!P1 DMUL R8, R20, 1.80143985094819840000e+16 ;  /* 0x4350000014089828 */ /* 0x000fd40000000000 */
[----:B------:R-:W-:Y:S02]  /*05b0*/  @!P1 IMAD.MOV.U32 R10, RZ, RZ, R9 ;  /* 0x000000ffff0a9224 */ /* 0x000fe400078e0009 */
[----:B------:R-:W-:Y:S01]  /*05c0*/  @!P1 IMAD.MOV.U32 R12, RZ, RZ, R8 ;  /* 0x000000ffff0c9224 */ /* 0x000fe200078e0008 */
[----:B------:R-:W-:Y:S02]  /*05d0*/  SHF.R.U32.HI R8, RZ, 0x14, R21 ;  /* 0x00000014ff087819 */ /* 0x000fe40000011615 */
[----:B------:R-:W-:Y:S02]  /*05e0*/  LOP3.LUT R10, R10, 0x800fffff, RZ, 0xc0, !PT ;  /* 0x800fffff0a0a7812 */ /* 0x000fe400078ec0ff */
[----:B------:R-:W-:Y:S02]  /*05f0*/  @!P1 LEA.HI R8, R9, 0xffffffca, RZ, 0xc ;  /* 0xffffffca09089811 */ /* 0x000fe400078f60ff */
[----:B------:R-:W-:-:S03]  /*0600*/  LOP3.LUT R13, R10, 0x3ff00000, RZ, 0xfc, !PT ;  /* 0x3ff000000a0d7812 */ /* 0x000fc600078efcff */
[----:B------:R-:W-:Y:S01]  /*0610*/  VIADD R9, R8, 0xfffffc01 ;  /* 0xfffffc0108097836 */ /* 0x000fe20000000000 */
[----:B------:R-:W-:-:S13]  /*0620*/  ISETP.GE.U32.AND P2, PT, R13, 0x3ff6a09f, PT ;  /* 0x3ff6a09f0d00780c */ /* 0x000fda0003f46070 */
[----:B------:R-:W-:Y:S02]  /*0630*/  @P2 VIADD R11, R13, 0xfff00000 ;  /* 0xfff000000d0b2836 */ /* 0x000fe40000000000 */
[----:B------:R-:W-:Y:S02]  /*0640*/  @P2 VIADD R9, R8, 0xfffffc02 ;  /* 0xfffffc0208092836 */ /* 0x000fe40000000000 */
[----:B------:R-:W-:-:S06]  /*0650*/  @P2 IMAD.MOV.U32 R13, RZ, RZ, R11 ;  /* 0x000000ffff0d2224 */ /* 0x000fcc00078e000b */
[C---:B------:R-:W-:Y:S02]  /*0660*/  DADD R14, R12.reuse, 1 ;  /* 0x3ff000000c0e7429 */ /* 0x040fe40000000000 */
[----:B------:R-:W-:-:S04]  /*0670*/  DADD R12, R12, -1 ;  /* 0xbff000000c0c7429 */ /* 0x000fc80000000000 */
[----:B------:R-:W0:Y:S02]  /*0680*/  MUFU.RCP64H R17, R15 ;  /* 0x0000000f00117308 */ /* 0x000e240000001800 */
[----:B0-----:R-:W-:-:S08]  /*0690*/  DFMA R10, -R14, R16, 1 ;  /* 0x3ff000000e0a742b */ /* 0x001fd00000000110 */
[----:B------:R-:W-:-:S08]  /*06a0*/  DFMA R10, R10, R10, R10 ;  /* 0x0000000a0a0a722b */ /* 0x000fd0000000000a */
[----:B------:R-:W-:-:S08]  /*06b0*/  DFMA R16, R16, R10, R16 ;  /* 0x0000000a1010722b */ /* 0x000fd00000000010 */
[----:B------:R-:W-:-:S08]  /*06c0*/  DMUL R10, R12, R16 ;  /* 0x000000100c0a7228 */ /* 0x000fd00000000000 */
[----:B------:R-:W-:-:S08]  /*06d0*/  DFMA R10, R12, R16, R10 ;  /* 0x000000100c0a722b */ /* 0x000fd0000000000a */
[----:B------:R-:W-:-:S08]  /*06e0*/  DMUL R24, R10, R10 ;  /* 0x0000000a0a187228 */ /* 0x000fd00000000000 */
[----:B------:R-:W-:Y:S01]  /*06f0*/  DFMA R14, R24, UR6, R18 ;  /* 0x00000006180e7c2b */ /* 0x000fe20008000012 */
[----:B------:R-:W-:Y:S01]  /*0700*/  UMOV UR6, 0x75488a3f ;  /* 0x75488a3f00067882 */ /* 0x000fe20000000000 */
[----:B------:R-:W-:-:S06]  /*0710*/  UMOV UR7, 0x3ef3b20a ;  /* 0x3ef3b20a00077882 */ /* 0x000fcc0000000000 */
[----:B------:R-:W-:Y:S01]  /*0720*/  DFMA R14, R24, R14, UR6 ;  /* 0x00000006180e7e2b */ /* 0x000fe2000800000e */
[----:B------:R-:W-:Y:S01]  /*0730*/  UMOV UR6, 0xe4faecd5 ;  /* 0xe4faecd500067882 */ /* 0x000fe20000000000 */
[----:B------:R-:W-:-:S06]  /*0740*/  UMOV UR7, 0x3f1745cd ;  /* 0x3f1745cd00077882 */ /* 0x000fcc0000000000 */
[----:B------:R-:W-:Y:S01]  /*0750*/  DFMA R14, R24, R14, UR6 ;  /* 0x00000006180e7e2b */ /* 0x000fe2000800000e */
[----:B------:R-:W-:Y:S01]  /*0760*/  UMOV UR6, 0x258a578b ;  /* 0x258a578b00067882 */ /* 0x000fe20000000000 */
[----:B------:R-:W-:-:S06]  /*0770*/  UMOV UR7, 0x3f3c71c7 ;  /* 0x3f3c71c700077882 */ /* 0x000fcc0000000000 */
[----:B------:R-:W-:Y:S01]  /*0780*/  DFMA R22, R24, R14, UR6 ;  /* 0x0000000618167e2b */ /* 0x000fe2000800000e */
[----:B------:R-:W-:Y:S01]  /*0790*/  UMOV UR6, 0x9242b910 ;  /* 0x9242b91000067882 */ /* 0x000fe20000000000 */
[----:B------:R-:W-:Y:S01]  /*07a0*/  UMOV UR7, 0x3f624924 ;  /* 0x3f62492400077882 */ /* 0x000fe20000000000 */
[----:B------:R-:W-:-:S05]  /*07b0*/  DADD R14, R12, -R10 ;  /* 0x000000000c0e7229 */ /* 0x000fca000000080a */
[----:B------:R-:W-:Y:S01]  /*07c0*/  DFMA R22, R24, R22, UR6 ;  /* 0x0000000618167e2b */ /* 0x000fe20008000016 */
[----:B------:R-:W-:Y:S01]  /*07d0*/  UMOV UR6, 0x99999dfb ;  /* 0x99999dfb00067882 */ /* 0x000fe20000000000 */
[----:B------:R-:W-:Y:S01]  /*07e0*/  UMOV UR7, 0x3f899999 ;  /* 0x3f89999900077882 */ /* 0x000fe20000000000 */
[----:B------:R-:W-:-:S05]  /*07f0*/  DADD R14, R14, R14 ;  /* 0x000000000e0e7229 */ /* 0x000fca000000000e */
[----:B------:R-:W-:Y:S01]  /*0800*/  DFMA R22, R24, R22, UR6 ;  /* 0x0000000618167e2b */ /* 0x000fe20008000016 */
[----:B------:R-:W-:Y:S01]  /*0810*/  UMOV UR6, 0x55555555 ;  /* 0x5555555500067882 */ /* 0x000fe20000000000 */
[----:B------:R-:W-:Y:S01]  /*0820*/  UMOV UR7, 0x3fb55555 ;  /* 0x3fb5555500077882 */ /* 0x000fe20000000000 */
[----:B------:R-:W-:-:S05]  /*0830*/  DFMA R14, R12, -R10, R14 ;  /* 0x8000000a0c0e722b */ /* 0x000fca000000000e */
[----:B------:R-:W-:-:S03]  /*0840*/  DFMA R12, R24, R22, UR6 ;  /* 0x00000006180c7e2b */ /* 0x000fc60008000016 */
[----:B------:R-:W-:Y:S02]  /*0850*/  DMUL R14, R16, R14 ;  /* 0x0000000e100e7228 */ /* 0x000fe40000000000 */
[----:B------:R-:W-:-:S03]  /*0860*/  DMUL R16, R10, R10 ;  /* 0x0000000a0a107228 */ /* 0x000fc60000000000 */
[----:B------:R-:W-:Y:S01]  /*0870*/  DADD R18, -R12, UR6 ;  /* 0x000000060c127e29 */ /* 0x000fe20008000100 */
[----:B------:R-:W-:Y:S01]  /*0880*/  UMOV UR6, 0xb9e7b0 ;  /* 0x00b9e7b000067882 */ /* 0x000fe20000000000 */
[----:B------:R-:W-:-:S03]  /*0890*/  UMOV UR7, 0x3c46a4cb ;  /* 0x3c46a4cb00077882 */ /* 0x000fc60000000000 */
[----:B------:R-:W-:-:S03]  /*08a0*/  DFMA R20, R10, R10, -R16 ;  /* 0x0000000a0a14722b */ /* 0x000fc60000000810 */
[----:B------:R-:W-:Y:S02]  /*08b0*/  DFMA R18, R24, R22, R18 ;  /* 0x000000161812722b */ /* 0x000fe40000000012 */
[----:B------:R-:W-:Y:S01]  /*08c0*/  DMUL R24, R10, R16 ;  /* 0x000000100a187228 */ /* 0x000fe20000000000 */
[----:B------:R-:W-:Y:S02]  /*08d0*/  VIADD R23, R15, 0x100000 ;  /* 0x001000000f177836 */ /* 0x000fe40000000000 */
[----:B------:R-:W-:-:S03]  /*08e0*/  IMAD.MOV.U32 R22, RZ, RZ, R14 ;  /* 0x000000ffff167224 */ /* 0x000fc600078e000e */
[----:B------:R-:W-:Y:S01]  /*08f0*/  DADD R18, R18, -UR6 ;  /* 0x8000000612127e29 */ /* 0x000fe20008000000 */
[----:B------:R-:W-:Y:S01]  /*0900*/  UMOV UR6, 0x80000000 ;  /* 0x8000000000067882 */ /* 0x000fe20000000000 */
[----:B------:R-:W-:Y:S01]  /*0910*/  UMOV UR7, 0x43300000 ;  /* 0x4330000000077882 */ /* 0x000fe20000000000 */
[C---:B------:R-:W-:Y:S02]  /*0920*/  DFMA R22, R10.reuse, R22, R20 ;  /* 0x000000160a16722b */ /* 0x040fe40000000014 */
[----:B------:R-:W-:-:S08]  /*0930*/  DFMA R20, R10, R16, -R24 ;  /* 0x000000100a14722b */ /* 0x000fd00000000818 */
[----:B------:R-:W-:Y:S02]  /*0940*/  DFMA R20, R14, R16, R20 ;  /* 0x000000100e14722b */ /* 0x000fe40000000014 */
[----:B------:R-:W-:-:S06]  /*0950*/  DADD R16, R12, R18 ;  /* 0x000000000c107229 */ /* 0x000fcc0000000012 */
[----:B------:R-:W-:Y:S02]  /*0960*/  DFMA R20, R10, R22, R20 ;  /* 0x000000160a14722b */ /* 0x000fe40000000014 */
[----:B------:R-:W-:Y:S02]  /*0970*/  DADD R22, R12, -R16 ;  /* 0x000000000c167229 */ /* 0x000fe40000000810 */
[----:B------:R-:W-:-:S06]  /*0980*/  DMUL R12, R16, R24 ;  /* 0x00000018100c7228 */ /* 0x000fcc0000000000 */
[----:B------:R-:W-:Y:S02]  /*0990*/  DADD R22, R18, R22 ;  /* 0x0000000012167229 */ /* 0x000fe40000000016 */
[----:B------:R-:W-:-:S08]  /*09a0*/  DFMA R18, R16, R24, -R12 ;  /* 0x000000181012722b */ /* 0x000fd0000000080c */
[----:B------:R-:W-:-:S08]  /*09b0*/  DFMA R18, R16, R20, R18 ;  /* 0x000000141012722b */ /* 0x000fd00000000012 */
[----:B------:R-:W-:-:S08]  /*09c0*/  DFMA R22, R22, R24, R18 ;  /* 0x000000181616722b */ /* 0x000fd00000000012 */
[----:B------:R-:W-:-:S08]  /*09d0*/  DADD R18, R12, R22 ;  /* 0x000000000c127229 */ /* 0x000fd00000000016 */
[--C-:B------:R-:W-:Y:S02]  /*09e0*/  DADD R16, R10, R18.reuse ;  /* 0x000000000a107229 */ /* 0x100fe40000000012 */
[----:B------:R-:W-:-:S06]  /*09f0*/  DADD R12, R12, -R18 ;  /* 0x000000000c0c7229 */ /* 0x000fcc0000000812 */
[----:B------:R-:W-:Y:S02]  /*0a00*/  DADD R10, R10, -R16 ;  /* 0x000000000a0a7229 */ /* 0x000fe40000000810 */
[----:B------:R-:W-:-:S06]  /*0a10*/  DADD R12, R22, R12 ;  /* 0x00000000160c7229 */ /* 0x000fcc000000000c */
[----:B------:R-:W-:-:S08]  /*0a20*/  DADD R10, R18, R10 ;  /* 0x00000000120a7229 */ /* 0x000fd0000000000a */
[----:B------:R-:W-:-:S08]  /*0a30*/  DADD R10, R12, R10 ;  /* 0x000000000c0a7229 */ /* 0x000fd0000000000a */
[----:B------:R-:W-:Y:S01]  /*0a40*/  DADD R14, R14, R10 ;  /* 0x000000000e0e7229 */ /* 0x000fe2000000000a */
[----:B------:R-:W-:Y:S01]  /*0a50*/  LOP3.LUT R10, R9, 0x80000000, RZ, 0x3c, !PT ;  /* 0x80000000090a7812 */ /* 0x000fe200078e3cff */
[----:B------:R-:W-:-:S06]  /*0a60*/  IMAD.MOV.U32 R11, RZ, RZ, 0x43300000 ;  /* 0x43300000ff0b7424 */ /* 0x000fcc00078e00ff */
[----:B------:R-:W-:Y:S02]  /*0a70*/  DADD R12, R16, R14 ;  /* 0x00000000100c7229 */ /* 0x000fe4000000000e */
[----:B------:R-:W-:Y:S01]  /*0a80*/  DADD R10, R10, -UR6 ;  /* 0x800000060a0a7e29 */ /* 0x000fe20008000000 */
[----:B------:R-:W-:Y:S01]  /*0a90*/  UMOV UR6, 0xfefa39ef ;  /* 0xfefa39ef00067882 */ /* 0x000fe20000000000 */
[----:B------:R-:W-:-:S04]  /*0aa0*/  UMOV UR7, 0x3fe62e42 ;  /* 0x3fe62e4200077882 */ /* 0x000fc80000000000 */
[--C-:B------:R-:W-:Y:S02]  /*0ab0*/  DADD R16, R16, -R12.reuse ;  /* 0x0000000010107229 */ /* 0x100fe4000000080c */
[----:B------:R-:W-:-:S06]  /*0ac0*/  DFMA R8, R10, UR6, R12 ;  /* 0x000000060a087c2b */ /* 0x000fcc000800000c */
[----:B------:R-:W-:Y:S02]  /*0ad0*/  DADD R16, R14, R16 ;  /* 0x000000000e107229 */ /* 0x000fe40000000010 */
[----:B------:R-:W-:-:S08]  /*0ae0*/  DFMA R18, R10, -UR6, R8 ;  /* 0x800000060a127c2b */ /* 0x000fd00008000008 */
[----:B------:R-:W-:-:S08]  /*0af0*/  DADD R18, -R12, R18 ;  /* 0x000000000c127229 */ /* 0x000fd00000000112 */
[----:B------:R-:W-:-:S08]  /*0b00*/  DADD R14, R16, -R18 ;  /* 0x00000000100e7229 */ /* 0x000fd00000000812 */
[----:B------:R-:W-:Y:S01]  /*0b10*/  DFMA R14, R10, UR8, R14 ;  /* 0x000000080a0e7c2b */ /* 0x000fe2000800000e */
[C---:B------:R-:W-:Y:S01]  /*0b20*/  IMAD.SHL.U32 R10, R5.reuse, 0x2, RZ ;  /* 0x00000002050a7824 */ /* 0x040fe200078e00ff */
[----:B------:R-:W-:-:S04]  /*0b30*/  LOP3.LUT R11, R5, 0xff0fffff, RZ, 0xc0, !PT ;  /* 0xff0fffff050b7812 */ /* 0x000fc800078ec0ff */
[----:B------:R-:W-:Y:S02]  /*0b40*/  ISETP.GT.U32.AND P1, PT, R10, -0x2000001, PT ;  /* 0xfdffffff0a00780c */ /* 0x000fe40003f24070 */
[----:B------:R-:W-:Y:S01]  /*0b50*/  DADD R12, R8, R14 ;  /* 0x00000000080c7229 */ /* 0x000fe2000000000e */
[----:B------:R-:W-:Y:S01]  /*0b60*/  IMAD.MOV.U32 R10, RZ, RZ, R4 ;  /* 0x000000ffff0a7224 */ /* 0x000fe200078e0004 */
[----:B------:R-:W-:-:S06]  /*0b70*/  SEL R11, R11, R5, P1 ;  /* 0x000000050b0b7207 */ /* 0x000fcc0000800000 */
[----:B------:R-:W-:Y:S02]  /*0b80*/  DADD R16, R8, -R12 ;  /* 0x0000000008107229 */ /* 0x000fe4000000080c */
[----:B------:R-:W-:-:S06]  /*0b90*/  DMUL R8, R12, R10 ;  /* 0x0000000a0c087228 */ /* 0x000fcc0000000000 */
[----:B------:R-:W-:Y:S02]  /*0ba0*/  DADD R16, R14, R16 ;  /* 0x000000000e107229 */ /* 0x000fe40000000010 */
[----:B------:R-:W-:-:S08]  /*0bb0*/  DFMA R12, R12, R10, -R8 ;  /* 0x0000000a0c0c722b */ /* 0x000fd00000000808 */
[----:B------:R-:W-:Y:S01]  /*0bc0*/  DFMA R16, R16, R10, R12 ;  /* 0x0000000a1010722b */ /* 0x000fe2000000000c */
[----:B------:R-:W-:Y:S02]  /*0bd0*/  IMAD.MOV.U32 R10, RZ, RZ, 0x652b82fe ;  /* 0x652b82feff0a7424 */ /* 0x000fe400078e00ff */
[----:B------:R-:W-:-:S05]  /*0be0*/  IMAD.MOV.U32 R11, RZ, RZ, 0x3ff71547 ;  /* 0x3ff71547ff0b7424 */ /* 0x000fca00078e00ff */
[----:B------:R-:W-:-:S08]  /*0bf0*/  DADD R12, R8, R16 ;  /* 0x00000000080c7229 */ /* 0x000fd00000000010 */
[----:B------:R-:W-:Y:S02]  /*0c00*/  DFMA R10, R12, R10, 6.75539944105574400000e+15 ;  /* 0x433800000c0a742b */ /* 0x000fe4000000000a */
[----:B------:R-:W-:Y:S01]  /*0c10*/  FSETP.GEU.AND P1, PT, |R13|, 4.1917929649353027344, PT ;  /* 0x4086232b0d00780b */ /* 0x000fe20003f2e200 */
[----:B------:R-:W-:-:S05]  /*0c20*/  DADD R8, R8, -R12 ;  /* 0x0000000008087229 */ /* 0x000fca000000080c */
[----:B------:R-:W-:-:S03]  /*0c30*/  DADD R14, R10, -6.75539944105574400000e+15 ;  /* 0xc33800000a0e7429 */ /* 0x000fc60000000000 */
[----:B------:R-:W-:-:S05]  /*0c40*/  DADD R16, R16, R8 ;  /* 0x0000000010107229 */ /* 0x000fca0000000008 */
[----:B------:R-:W-:Y:S01]  /*0c50*/  DFMA R18, R14, -UR6, R12 ;  /* 0x800000060e127c2b */ /* 0x000fe2000800000c */
[----:B------:R-:W-:Y:S01]  /*0c60*/  UMOV UR6, 0x3b39803f ;  /* 0x3b39803f00067882 */ /* 0x000fe20000000000 */
[----:B------:R-:W-:-:S06]  /*0c70*/  UMOV UR7, 0x3c7abc9e ;  /* 0x3c7abc9e00077882 */ /* 0x000fcc0000000000 */
[----:B------:R-:W-:Y:S01]  /*0c80*/  DFMA R14, R14, -UR6, R18 ;  /* 0x800000060e0e7c2b */ /* 0x000fe20008000012 */
[----:B------:R-:W-:Y:S01]  /*0c90*/  UMOV UR6, 0x69ce2bdf ;  /* 0x69ce2bdf00067882 */ /* 0x000fe20000000000 */
[----:B------:R-:W-:Y:S01]  /*0ca0*/  IMAD.MOV.U32 R18, RZ, RZ, -0x35dec16 ;  /* 0xfca213eaff127424 */ /* 0x000fe200078e00ff */
[----:B------:R-:W-:Y:S01]  /*0cb0*/  UMOV UR7, 0x3e5ade15 ;  /* 0x3e5ade1500077882 */ /* 0x000fe20000000000 */
[----:B------:R-:W-:-:S06]  /*0cc0*/  IMAD.MOV.U32 R19, RZ, RZ, 0x3e928af3 ;  /* 0x3e928af3ff137424 */ /* 0x000fcc00078e00ff */
        /* <DEDUP_REMOVED lines=24> */
[----:B------:R-:W-:-:S08]  /*0e50*/  DFMA R18, R14, R18, UR6 ;  /* 0x000000060e127e2b */ /* 0x000fd00008000012 */
[----:B------:R-:W-:-:S08]  /*0e60*/  DFMA R18, R14, R18, 1 ;  /* 0x3ff000000e12742b */ /* 0x000fd00000000012 */
[----:B------:R-:W-:-:S10]  /*0e70*/  DFMA R14, R14, R18, 1 ;  /* 0x3ff000000e0e742b */ /* 0x000fd40000000012 */
[----:B------:R-:W-:Y:S02]  /*0e80*/  IMAD R9, R10, 0x100000, R15 ;  /* 0x001000000a097824 */ /* 0x000fe400078e020f */
[----:B------:R-:W-:Y:S01]  /*0e90*/  IMAD.MOV.U32 R8, RZ, RZ, R14 ;  /* 0x000000ffff087224 */ /* 0x000fe200078e000e */
[----:B------:R-:W-:Y:S06]  /*0ea0*/  @!P1 BRA `(.L_x_3) ;  /* 0x0000000000309947 */ /* 0x000fec0003800000 */
[----:B------:R-:W-:Y:S01]  /*0eb0*/  FSETP.GEU.AND P2, PT, |R13|, 4.2275390625, PT ;  /* 0x408748000d00780b */ /* 0x000fe20003f4e200 */
[C---:B------:R-:W-:Y:S02]  /*0ec0*/  DADD R18, R12.reuse, +INF ;  /* 0x7ff000000c127429 */ /* 0x040fe40000000000 */
[----:B------:R-:W-:-:S08]  /*0ed0*/  DSETP.GEU.AND P1, PT, R12, RZ, PT ;  /* 0x000000ff0c00722a */ /* 0x000fd00003f2e000 */
[----:B------:R-:W-:Y:S02]  /*0ee0*/  FSEL R9, R19, RZ, P1 ;  /* 0x000000ff13097208 */ /* 0x000fe40000800000 */
[----:B------:R-:W-:-:S04]  /*0ef0*/  @!P2 LEA.HI R8, R10, R10, RZ, 0x1 ;  /* 0x0000000a0a08a211 */ /* 0x000fc800078f08ff */
[----:B------:R-:W-:Y:S02]  /*0f00*/  @!P2 SHF.R.S32.HI R11, RZ, 0x1, R8 ;  /* 0x00000001ff0ba819 */ /* 0x000fe40000011408 */
[----:B------:R-:W-:-:S03]  /*0f10*/  FSEL R8, R18, RZ, P1 ;  /* 0x000000ff12087208 */ /* 0x000fc60000800000 */
[----:B------:R-:W-:Y:S02]  /*0f20*/  @!P2 IMAD.IADD R10, R10, 0x1, -R11 ;  /* 0x000000010a0aa824 */ /* 0x000fe400078e0a0b */
[----:B------:R-:W-:-:S03]  /*0f30*/  @!P2 IMAD R15, R11, 0x100000, R15 ;  /* 0x001000000b0fa824 */ /* 0x000fc600078e020f */
[----:B------:R-:W-:Y:S01]  /*0f40*/  @!P2 LEA R11, R10, 0x3ff00000, 0x14 ;  /* 0x3ff000000a0ba811 */ /* 0x000fe200078ea0ff */
[----:B------:R-:W-:-:S06]  /*0f50*/  @!P2 IMAD.MOV.U32 R10, RZ, RZ, RZ ;  /* 0x000000ffff0aa224 */ /* 0x000fcc00078e00ff */
[----:B------:R-:W-:-:S11]  /*0f60*/  @!P2 DMUL R8, R14, R10 ;  /* 0x0000000a0e08a228 */ /* 0x000fd60000000000 */
.L_x_3:
[----:B------:R-:W-:Y:S02]  /*0f70*/  DFMA R16, R16, R8, R8 ;  /* 0x000000081010722b */ /* 0x000fe40000000008 */
[----:B------:R-:W-:-:S08]  /*0f80*/  DSETP.NEU.AND P1, PT, |R8|, +INF , PT ;  /* 0x7ff000000800742a */ /* 0x000fd00003f2d200 */
[----:B------:R-:W-:Y:S01]  /*0f90*/  FSEL R13, R8, R16, !P1 ;  /* 0x00000010080d7208 */ /* 0x000fe20004800000 */
[----:B------:R-:W-:Y:S01]  /*0fa0*/  IMAD.MOV.U32 R8, RZ, RZ, R0 ;  /* 0x000000ffff087224 */ /* 0x000fe200078e0000 */
[----:B------:R-:W-:Y:S01]  /*0fb0*/  FSEL R16, R9, R17, !P1 ;  /* 0x0000001109107208 */ /* 0x000fe20004800000 */
[----:B------:R-:W-:-:S04]  /*0fc0*/  IMAD.MOV.U32 R9, RZ, RZ, 0x0 ;  /* 0x00000000ff097424 */ /* 0x000fc800078e00ff */
[----:B------:R-:W-:Y:S05]  /*0fd0*/  RET.REL.NODEC R8 `(_Z18elementPowerKernelPfS_iii) ;  /* 0xfffffff008087950 */ /* 0x000fea0003c3ffff */
.L_x_4:
[----:B------:R-:W-:-:S00]  /*0fe0*/  BRA `(.L_x_4) ;  /* 0xfffffffc00fc7947 */ /* 0x000fc0000383ffff */
[----:B------:R-:W-:-:S00]  /*0ff0*/  NOP ;  /* 0x0000000000007918 */ /* 0x000fc00000000000 */
        /* <DEDUP_REMOVED lines=8> */
.L_x_5:


//--------------------- .nv.shared.reserved.0     --------------------------
	.section	.nv.shared.reserved.0,"aw",@nobits
	.weak		__nv_reservedSMEM_offset_0_alias
	.size		__nv_reservedSMEM_offset_0_alias, 0, 64
	.other		__nv_reservedSMEM_offset_0_alias,@"STO_CUDA_RESERVED_SHARED STV_DEFAULT"
__nv_reservedSMEM_offset_0_alias:
	.zero		0
	.zero		64


//--------------------- .nv.constant0._Z18elementPowerKernelPfS_iii --------------------------
	.section	.nv.constant0._Z18elementPowerKernelPfS_iii,"a",@progbits
	.sectionflags	@""
	.align	4
.nv.constant0._Z18elementPowerKernelPfS_iii:
	.zero		924


//--------------------- SYMBOLS --------------------------

	.type		.nv.reservedSmem.offset0,@object
	.size		.nv.reservedSmem.offset0,0x4
